//
// Generated by NVIDIA NVVM Compiler
//
// Compiler Build ID: CL-36424714
// Cuda compilation tools, release 13.0, V13.0.88
// Based on NVVM 20.0.0
//

.version 9.0
.target sm_100
.address_size 64

	// .globl	_Z11prescanEasyPfS_i
.extern .shared .align 16 .b8 temp[];

.visible .entry _Z11prescanEasyPfS_i(
	.param .u64 .ptr .align 1 _Z11prescanEasyPfS_i_param_0,
	.param .u64 .ptr .align 1 _Z11prescanEasyPfS_i_param_1,
	.param .u32 _Z11prescanEasyPfS_i_param_2
)
{
	.reg .pred 	%p<5>;
	.reg .b32 	%r<38>;
	.reg .b32 	%f<12>;
	.reg .b64 	%rd<9>;

	ld.param.u64 	%rd1, [_Z11prescanEasyPfS_i_param_0];
	ld.param.u64 	%rd2, [_Z11prescanEasyPfS_i_param_1];
	ld.param.u32 	%r10, [_Z11prescanEasyPfS_i_param_2];
	mov.u32 	%r1, %tid.x;
	setp.eq.s32 	%p1, %r1, 0;
	mov.f32 	%f10, 0f00000000;
	@%p1 bra 	$L__BB0_2;
	cvta.to.global.u64 	%rd3, %rd2;
	add.s32 	%r11, %r1, -1;
	mul.wide.u32 	%rd4, %r11, 4;
	add.s64 	%rd5, %rd3, %rd4;
	ld.global.f32 	%f10, [%rd5];
$L__BB0_2:
	shl.b32 	%r13, %r1, 2;
	mov.u32 	%r14, temp;
	add.s32 	%r2, %r14, %r13;
	st.shared.f32 	[%r2], %f10;
	bar.sync 	0;
	setp.lt.s32 	%p2, %r10, 2;
	mov.b32 	%r37, 0;
	@%p2 bra 	$L__BB0_8;
	mov.b32 	%r37, 0;
	mov.b32 	%r34, 1;
	mov.u32 	%r35, %r34;
$L__BB0_4:
	xor.b32  	%r37, %r37, 1;
	xor.b32  	%r35, %r35, 1;
	setp.lt.u32 	%p3, %r1, %r34;
	@%p3 bra 	$L__BB0_6;
	mul.lo.s32 	%r17, %r35, %r10;
	add.s32 	%r18, %r17, %r1;
	shl.b32 	%r19, %r17, 2;
	add.s32 	%r20, %r2, %r19;
	ld.shared.f32 	%f7, [%r20];
	sub.s32 	%r21, %r18, %r34;
	shl.b32 	%r22, %r21, 2;
	add.s32 	%r24, %r14, %r22;
	ld.shared.f32 	%f8, [%r24];
	add.f32 	%f11, %f7, %f8;
	bra.uni 	$L__BB0_7;
$L__BB0_6:
	mul.lo.s32 	%r25, %r35, %r10;
	shl.b32 	%r26, %r25, 2;
	add.s32 	%r27, %r2, %r26;
	ld.shared.f32 	%f11, [%r27];
$L__BB0_7:
	mul.lo.s32 	%r28, %r37, %r10;
	shl.b32 	%r29, %r28, 2;
	add.s32 	%r30, %r2, %r29;
	st.shared.f32 	[%r30], %f11;
	bar.sync 	0;
	shl.b32 	%r34, %r34, 1;
	setp.lt.s32 	%p4, %r34, %r10;
	@%p4 bra 	$L__BB0_4;
$L__BB0_8:
	cvta.to.global.u64 	%rd6, %rd1;
	mul.lo.s32 	%r31, %r37, %r10;
	shl.b32 	%r32, %r31, 2;
	add.s32 	%r33, %r2, %r32;
	ld.shared.f32 	%f9, [%r33];
	mul.wide.u32 	%rd7, %r1, 4;
	add.s64 	%rd8, %rd6, %rd7;
	st.global.f32 	[%rd8], %f9;
	ret;

}
	// .globl	_Z11prescanBankPfS_i
.visible .entry _Z11prescanBankPfS_i(
	.param .u64 .ptr .align 1 _Z11prescanBankPfS_i_param_0,
	.param .u64 .ptr .align 1 _Z11prescanBankPfS_i_param_1,
	.param .u32 _Z11prescanBankPfS_i_param_2
)
{
	.reg .pred 	%p<8>;
	.reg .b32 	%r<42>;
	.reg .b32 	%f<11>;
	.reg .b64 	%rd<9>;

	ld.param.u64 	%rd1, [_Z11prescanBankPfS_i_param_0];
	ld.param.u64 	%rd2, [_Z11prescanBankPfS_i_param_1];
	ld.param.u32 	%r15, [_Z11prescanBankPfS_i_param_2];
	cvta.to.global.u64 	%rd3, %rd2;
	mov.u32 	%r1, %tid.x;
	shl.b32 	%r2, %r1, 1;
	mul.wide.u32 	%rd4, %r2, 4;
	add.s64 	%rd5, %rd3, %rd4;
	ld.global.f32 	%f1, [%rd5];
	shl.b32 	%r17, %r1, 3;
	mov.u32 	%r18, temp;
	add.s32 	%r3, %r18, %r17;
	or.b32  	%r4, %r2, 1;
	ld.global.f32 	%f2, [%rd5+4];
	st.shared.v2.f32 	[%r3], {%f1, %f2};
	shr.s32 	%r37, %r15, 1;
	setp.lt.s32 	%p1, %r37, 1;
	mov.b32 	%r39, 1;
	@%p1 bra 	$L__BB1_5;
	mov.b32 	%r39, 1;
$L__BB1_2:
	bar.sync 	0;
	setp.ge.s32 	%p2, %r1, %r37;
	@%p2 bra 	$L__BB1_4;
	mul.lo.s32 	%r20, %r39, %r4;
	shl.b32 	%r21, %r20, 2;
	add.s32 	%r23, %r18, %r21;
	ld.shared.f32 	%f3, [%r23+-4];
	shl.b32 	%r24, %r39, 2;
	add.s32 	%r25, %r23, %r24;
	ld.shared.f32 	%f4, [%r25+-4];
	add.f32 	%f5, %f3, %f4;
	st.shared.f32 	[%r25+-4], %f5;
$L__BB1_4:
	shl.b32 	%r39, %r39, 1;
	shr.u32 	%r9, %r37, 1;
	setp.gt.u32 	%p3, %r37, 1;
	mov.u32 	%r37, %r9;
	@%p3 bra 	$L__BB1_2;
$L__BB1_5:
	setp.ne.s32 	%p4, %r1, 0;
	@%p4 bra 	$L__BB1_7;
	shl.b32 	%r26, %r15, 2;
	add.s32 	%r28, %r18, %r26;
	mov.b32 	%r29, 0;
	st.shared.u32 	[%r28+-4], %r29;
$L__BB1_7:
	setp.lt.s32 	%p5, %r15, 2;
	@%p5 bra 	$L__BB1_12;
	mov.b32 	%r40, 1;
$L__BB1_9:
	shr.u32 	%r39, %r39, 1;
	bar.sync 	0;
	setp.ge.u32 	%p6, %r1, %r40;
	@%p6 bra 	$L__BB1_11;
	mul.lo.s32 	%r31, %r39, %r4;
	shl.b32 	%r32, %r31, 2;
	add.s32 	%r34, %r18, %r32;
	ld.shared.f32 	%f6, [%r34+-4];
	shl.b32 	%r35, %r39, 2;
	add.s32 	%r36, %r34, %r35;
	ld.shared.f32 	%f7, [%r36+-4];
	st.shared.f32 	[%r34+-4], %f7;
	add.f32 	%f8, %f6, %f7;
	st.shared.f32 	[%r36+-4], %f8;
$L__BB1_11:
	shl.b32 	%r40, %r40, 1;
	setp.lt.s32 	%p7, %r40, %r15;
	@%p7 bra 	$L__BB1_9;
$L__BB1_12:
	cvta.to.global.u64 	%rd6, %rd1;
	bar.sync 	0;
	ld.shared.v2.f32 	{%f9, %f10}, [%r3];
	add.s64 	%rd8, %rd6, %rd4;
	st.global.f32 	[%rd8], %f9;
	st.global.f32 	[%rd8+4], %f10;
	ret;

}
	// .globl	_Z7prescanPfS_i
.visible .entry _Z7prescanPfS_i(
	.param .u64 .ptr .align 1 _Z7prescanPfS_i_param_0,
	.param .u64 .ptr .align 1 _Z7prescanPfS_i_param_1,
	.param .u32 _Z7prescanPfS_i_param_2
)
{
	.reg .pred 	%p<8>;
	.reg .b32 	%r<81>;
	.reg .b32 	%f<11>;
	.reg .b64 	%rd<13>;

	ld.param.u64 	%rd1, [_Z7prescanPfS_i_param_0];
	ld.param.u64 	%rd2, [_Z7prescanPfS_i_param_1];
	ld.param.u32 	%r17, [_Z7prescanPfS_i_param_2];
	cvta.to.global.u64 	%rd3, %rd2;
	mov.u32 	%r1, %tid.x;
	shr.u32 	%r19, %r17, 31;
	add.s32 	%r20, %r17, %r19;
	shr.s32 	%r2, %r20, 1;
	add.s32 	%r21, %r2, %r1;
	add.s32 	%r22, %r21, 16;
	shr.s32 	%r23, %r21, %r22;
	shr.s32 	%r24, %r23, 8;
	mul.wide.u32 	%rd4, %r1, 4;
	add.s64 	%rd5, %rd3, %rd4;
	ld.global.f32 	%f1, [%rd5];
	shl.b32 	%r25, %r1, 2;
	mov.u32 	%r26, temp;
	add.s32 	%r3, %r26, %r25;
	st.shared.f32 	[%r3], %f1;
	mul.wide.s32 	%rd6, %r2, 4;
	add.s64 	%rd7, %rd5, %rd6;
	ld.global.f32 	%f2, [%rd7];
	add.s32 	%r27, %r24, %r21;
	shl.b32 	%r28, %r27, 2;
	add.s32 	%r4, %r26, %r28;
	st.shared.f32 	[%r4], %f2;
	shr.s32 	%r76, %r17, 1;
	setp.lt.s32 	%p1, %r76, 1;
	mov.b32 	%r78, 1;
	@%p1 bra 	$L__BB2_5;
	shl.b32 	%r30, %r1, 1;
	or.b32  	%r6, %r30, 1;
	mov.b32 	%r78, 1;
$L__BB2_2:
	bar.sync 	0;
	setp.ge.s32 	%p2, %r1, %r76;
	@%p2 bra 	$L__BB2_4;
	mul.lo.s32 	%r31, %r78, %r6;
	add.s32 	%r32, %r31, -1;
	add.s32 	%r33, %r31, %r78;
	add.s32 	%r34, %r32, %r78;
	add.s32 	%r35, %r31, 15;
	shr.s32 	%r36, %r32, %r35;
	shr.s32 	%r37, %r36, 8;
	add.s32 	%r38, %r37, %r31;
	add.s32 	%r39, %r34, 16;
	shr.s32 	%r40, %r34, %r39;
	shr.s32 	%r41, %r40, 8;
	add.s32 	%r42, %r41, %r33;
	shl.b32 	%r43, %r38, 2;
	add.s32 	%r45, %r26, %r43;
	ld.shared.f32 	%f3, [%r45+-4];
	shl.b32 	%r46, %r42, 2;
	add.s32 	%r47, %r26, %r46;
	ld.shared.f32 	%f4, [%r47+-4];
	add.f32 	%f5, %f3, %f4;
	st.shared.f32 	[%r47+-4], %f5;
$L__BB2_4:
	shl.b32 	%r78, %r78, 1;
	shr.u32 	%r10, %r76, 1;
	setp.gt.u32 	%p3, %r76, 1;
	mov.u32 	%r76, %r10;
	@%p3 bra 	$L__BB2_2;
$L__BB2_5:
	setp.ne.s32 	%p4, %r1, 0;
	@%p4 bra 	$L__BB2_7;
	add.s32 	%r48, %r17, -1;
	add.s32 	%r49, %r17, 15;
	shr.s32 	%r50, %r48, %r49;
	shr.s32 	%r51, %r50, 8;
	add.s32 	%r52, %r51, %r17;
	shl.b32 	%r53, %r52, 2;
	add.s32 	%r55, %r26, %r53;
	mov.b32 	%r56, 0;
	st.shared.u32 	[%r55+-4], %r56;
$L__BB2_7:
	setp.lt.s32 	%p5, %r17, 2;
	@%p5 bra 	$L__BB2_12;
	shl.b32 	%r58, %r1, 1;
	or.b32  	%r12, %r58, 1;
	mov.b32 	%r79, 1;
$L__BB2_9:
	shr.u32 	%r78, %r78, 1;
	bar.sync 	0;
	setp.ge.u32 	%p6, %r1, %r79;
	@%p6 bra 	$L__BB2_11;
	mul.lo.s32 	%r59, %r78, %r12;
	add.s32 	%r60, %r59, -1;
	add.s32 	%r61, %r59, %r78;
	add.s32 	%r62, %r60, %r78;
	add.s32 	%r63, %r59, 15;
	shr.s32 	%r64, %r60, %r63;
	shr.s32 	%r65, %r64, 8;
	add.s32 	%r66, %r65, %r59;
	add.s32 	%r67, %r62, 16;
	shr.s32 	%r68, %r62, %r67;
	shr.s32 	%r69, %r68, 8;
	add.s32 	%r70, %r69, %r61;
	shl.b32 	%r71, %r66, 2;
	add.s32 	%r73, %r26, %r71;
	ld.shared.f32 	%f6, [%r73+-4];
	shl.b32 	%r74, %r70, 2;
	add.s32 	%r75, %r26, %r74;
	ld.shared.f32 	%f7, [%r75+-4];
	st.shared.f32 	[%r73+-4], %f7;
	add.f32 	%f8, %f6, %f7;
	st.shared.f32 	[%r75+-4], %f8;
$L__BB2_11:
	shl.b32 	%r79, %r79, 1;
	setp.lt.s32 	%p7, %r79, %r17;
	@%p7 bra 	$L__BB2_9;
$L__BB2_12:
	cvta.to.global.u64 	%rd8, %rd1;
	bar.sync 	0;
	ld.shared.f32 	%f9, [%r3];
	add.s64 	%rd10, %rd8, %rd4;
	st.global.f32 	[%rd10], %f9;
	ld.shared.f32 	%f10, [%r4];
	add.s64 	%rd12, %rd10, %rd6;
	st.global.f32 	[%rd12], %f10;
	ret;

}


// ===== COMPILED SASS (sm_100) =====

	.target	sm_100

	.elftype	@"ET_EXEC"


//--------------------- .note.nv.tkinfo           --------------------------
	.section	.note.nv.tkinfo,"",@"SHT_NOTE"
	.sectionflags	@"SHF_NOTE_NV_TKINFO"
	.tkinfo
        /*0018*/ 	.word	0x00000002
        /*0030*/ 	.string	""
        /*0030*/ 	.string	"ptxas"
        /*0030*/ 	.string	"Cuda compilation tools, release 13.0, V13.0.88"
        /*0030*/ 	.string	"Build cuda_13.0.r13.0/compiler.36424714_0"
        /*0030*/ 	.string	"-arch sm_100 -m 64 "



//--------------------- .note.nv.cuinfo           --------------------------
	.section	.note.nv.cuinfo,"",@"SHT_NOTE"
	.sectionflags	@"SHF_NOTE_NV_CUINFO"
        /*0018*/ 	.short	0x0002
        /*001a*/ 	.short	0x0064
        /*001c*/ 	.short	0x0082
	.zero		2


//--------------------- .nv.info                  --------------------------
	.section	.nv.info,"",@"SHT_CUDA_INFO"
	.align	4


	//----- nvinfo : EIATTR_REGCOUNT
	.align		4
        /*0000*/ 	.byte	0x04, 0x2f
        /*0002*/ 	.short	(.L_1 - .L_0)
	.align		4
.L_0:
        /*0004*/ 	.word	index@(_Z11prescanEasyPfS_i)
        /*0008*/ 	.word	0x0000000e


	//----- nvinfo : EIATTR_FRAME_SIZE
	.align		4
.L_1:
        /*000c*/ 	.byte	0x04, 0x11
        /*000e*/ 	.short	(.L_3 - .L_2)
	.align		4
.L_2:
        /*0010*/ 	.word	index@(_Z11prescanEasyPfS_i)
        /*0014*/ 	.word	0x00000000


	//----- nvinfo : EIATTR_REGCOUNT
	.align		4
.L_3:
        /*0018*/ 	.byte	0x04, 0x2f
        /*001a*/ 	.short	(.L_5 - .L_4)
	.align		4
.L_4:
        /*001c*/ 	.word	index@(_Z11prescanBankPfS_i)
        /*0020*/ 	.word	0x0000000d


	//----- nvinfo : EIATTR_FRAME_SIZE
	.align		4
.L_5:
        /*0024*/ 	.byte	0x04, 0x11
        /*0026*/ 	.short	(.L_7 - .L_6)
	.align		4
.L_6:
        /*0028*/ 	.word	index@(_Z11prescanBankPfS_i)
        /*002c*/ 	.word	0x00000000


	//----- nvinfo : EIATTR_REGCOUNT
	.align		4
.L_7:
        /*0030*/ 	.byte	0x04, 0x2f
        /*0032*/ 	.short	(.L_9 - .L_8)
	.align		4
.L_8:
        /*0034*/ 	.word	index@(_Z7prescanPfS_i)
        /*0038*/ 	.word	0x0000000f


	//----- nvinfo : EIATTR_FRAME_SIZE
	.align		4
.L_9:
        /*003c*/ 	.byte	0x04, 0x11
        /*003e*/ 	.short	(.L_11 - .L_10)
	.align		4
.L_10:
        /*0040*/ 	.word	index@(_Z7prescanPfS_i)
        /*0044*/ 	.word	0x00000000


	//----- nvinfo : EIATTR_MIN_STACK_SIZE
	.align		4
.L_11:
        /*0048*/ 	.byte	0x04, 0x12
        /*004a*/ 	.short	(.L_13 - .L_12)
	.align		4
.L_12:
        /*004c*/ 	.word	index@(_Z7prescanPfS_i)
        /*0050*/ 	.word	0x00000000


	//----- nvinfo : EIATTR_MIN_STACK_SIZE
	.align		4
.L_13:
        /*0054*/ 	.byte	0x04, 0x12
        /*0056*/ 	.short	(.L_15 - .L_14)
	.align		4
.L_14:
        /*0058*/ 	.word	index@(_Z11prescanBankPfS_i)
        /*005c*/ 	.word	0x00000000


	//----- nvinfo : EIATTR_MIN_STACK_SIZE
	.align		4
.L_15:
        /*0060*/ 	.byte	0x04, 0x12
        /*0062*/ 	.short	(.L_17 - .L_16)
	.align		4
.L_16:
        /*0064*/ 	.word	index@(_Z11prescanEasyPfS_i)
        /*0068*/ 	.word	0x00000000
.L_17:


//--------------------- .nv.compat                --------------------------
	.section	.nv.compat,"",@"SHT_CUDA_COMPAT_INFO"
	.align	4
        /*0000*/ 	.byte	0x02, 0x09, 0x00, 0x00, 0x02, 0x02, 0x01, 0x00, 0x02, 0x05, 0x05, 0x00, 0x03, 0x07, 0x01, 0x01
        /*0010*/ 	.byte	0x02, 0x03, 0x00, 0x00, 0x02, 0x06, 0x01, 0x00, 0x04, 0x0b, 0x08, 0x00, 0x09, 0x00, 0x00, 0x00
        /*0020*/ 	.byte	0x00, 0x00, 0x00, 0x00


//--------------------- .nv.info._Z7prescanPfS_i  --------------------------
	.section	.nv.info._Z7prescanPfS_i,"",@"SHT_CUDA_INFO"
	.sectionflags	@""
	.align	4


	//----- nvinfo : EIATTR_CUDA_API_VERSION
	.align		4
        /*0000*/ 	.byte	0x04, 0x37
        /*0002*/ 	.short	(.L_19 - .L_18)
.L_18:
        /*0004*/ 	.word	0x00000082


	//----- nvinfo : EIATTR_KPARAM_INFO
	.align		4
.L_19:
        /*0008*/ 	.byte	0x04, 0x17
        /*000a*/ 	.short	(.L_21 - .L_20)
.L_20:
        /*000c*/ 	.word	0x00000000
        /*0010*/ 	.short	0x0002
        /*0012*/ 	.short	0x0010
        /*0014*/ 	.byte	0x00, 0xf0, 0x11, 0x00


	//----- nvinfo : EIATTR_KPARAM_INFO
	.align		4
.L_21:
        /*0018*/ 	.byte	0x04, 0x17
        /*001a*/ 	.short	(.L_23 - .L_22)
.L_22:
        /*001c*/ 	.word	0x00000000
        /*0020*/ 	.short	0x0001
        /*0022*/ 	.short	0x0008
        /*0024*/ 	.byte	0x00, 0xf5, 0x21, 0x00


	//----- nvinfo : EIATTR_KPARAM_INFO
	.align		4
.L_23:
        /*0028*/ 	.byte	0x04, 0x17
        /*002a*/ 	.short	(.L_25 - .L_24)
.L_24:
        /*002c*/ 	.word	0x00000000
        /*0030*/ 	.short	0x0000
        /*0032*/ 	.short	0x0000
        /*0034*/ 	.byte	0x00, 0xf5, 0x21, 0x00


	//----- nvinfo : EIATTR_SPARSE_MMA_MASK
	.align		4
.L_25:
        /*0038*/ 	.byte	0x03, 0x50
        /*003a*/ 	.short	0x0000


	//----- nvinfo : EIATTR_MAXREG_COUNT
	.align		4
        /*003c*/ 	.byte	0x03, 0x1b
        /*003e*/ 	.short	0x00ff


	//----- nvinfo : EIATTR_NUM_BARRIERS
	.align		4
        /*0040*/ 	.byte	0x02, 0x4c
        /*0042*/ 	.byte	0x01
	.zero		1


	//----- nvinfo : EIATTR_MERCURY_ISA_VERSION
	.align		4
        /*0044*/ 	.byte	0x03, 0x5f
        /*0046*/ 	.short	0x0101


	//----- nvinfo : EIATTR_VRC_CTA_INIT_COUNT
	.align		4
        /*0048*/ 	.byte	0x02, 0x4a
	.zero		1
	.zero		1


	//----- nvinfo : EIATTR_EXIT_INSTR_OFFSETS
	.align		4
        /*004c*/ 	.byte	0x04, 0x1c
        /*004e*/ 	.short	(.L_27 - .L_26)


	//   ....[0]....
.L_26:
        /*0050*/ 	.word	0x00000640


	//----- nvinfo : EIATTR_CRS_STACK_SIZE
	.align		4
.L_27:
        /*0054*/ 	.byte	0x04, 0x1e
        /*0056*/ 	.short	(.L_29 - .L_28)
.L_28:
        /*0058*/ 	.word	0x00000000


	//----- nvinfo : EIATTR_CBANK_PARAM_SIZE
	.align		4
.L_29:
        /*005c*/ 	.byte	0x03, 0x19
        /*005e*/ 	.short	0x0014


	//----- nvinfo : EIATTR_PARAM_CBANK
	.align		4
        /*0060*/ 	.byte	0x04, 0x0a
        /*0062*/ 	.short	(.L_31 - .L_30)
	.align		4
.L_30:
        /*0064*/ 	.word	index@(.nv.constant0._Z7prescanPfS_i)
        /*0068*/ 	.short	0x0380
        /*006a*/ 	.short	0x0014


	//----- nvinfo : EIATTR_SW_WAR
	.align		4
.L_31:
        /*006c*/ 	.byte	0x04, 0x36
        /*006e*/ 	.short	(.L_33 - .L_32)
.L_32:
        /*0070*/ 	.word	0x00000008
.L_33:


//--------------------- .nv.info._Z11prescanBankPfS_i --------------------------
	.section	.nv.info._Z11prescanBankPfS_i,"",@"SHT_CUDA_INFO"
	.sectionflags	@""
	.align	4


	//----- nvinfo : EIATTR_CUDA_API_VERSION
	.align		4
        /*0000*/ 	.byte	0x04, 0x37
        /*0002*/ 	.short	(.L_35 - .L_34)
.L_34:
        /*0004*/ 	.word	0x00000082


	//----- nvinfo : EIATTR_KPARAM_INFO
	.align		4
.L_35:
        /*0008*/ 	.byte	0x04, 0x17
        /*000a*/ 	.short	(.L_37 - .L_36)
.L_36:
        /*000c*/ 	.word	0x00000000
        /*0010*/ 	.short	0x0002
        /*0012*/ 	.short	0x0010
        /*0014*/ 	.byte	0x00, 0xf0, 0x11, 0x00


	//----- nvinfo : EIATTR_KPARAM_INFO
	.align		4
.L_37:
        /*0018*/ 	.byte	0x04, 0x17
        /*001a*/ 	.short	(.L_39 - .L_38)
.L_38:
        /*001c*/ 	.word	0x00000000
        /*0020*/ 	.short	0x0001
        /*0022*/ 	.short	0x0008
        /*0024*/ 	.byte	0x00, 0xf5, 0x21, 0x00


	//----- nvinfo : EIATTR_KPARAM_INFO
	.align		4
.L_39:
        /*0028*/ 	.byte	0x04, 0x17
        /*002a*/ 	.short	(.L_41 - .L_40)
.L_40:
        /*002c*/ 	.word	0x00000000
        /*0030*/ 	.short	0x0000
        /*0032*/ 	.short	0x0000
        /*0034*/ 	.byte	0x00, 0xf5, 0x21, 0x00


	//----- nvinfo : EIATTR_SPARSE_MMA_MASK
	.align		4
.L_41:
        /*0038*/ 	.byte	0x03, 0x50
        /*003a*/ 	.short	0x0000


	//----- nvinfo : EIATTR_MAXREG_COUNT
	.align		4
        /*003c*/ 	.byte	0x03, 0x1b
        /*003e*/ 	.short	0x00ff


	//----- nvinfo : EIATTR_NUM_BARRIERS
	.align		4
        /*0040*/ 	.byte	0x02, 0x4c
        /*0042*/ 	.byte	0x01
	.zero		1


	//----- nvinfo : EIATTR_MERCURY_ISA_VERSION
	.align		4
        /*0044*/ 	.byte	0x03, 0x5f
        /*0046*/ 	.short	0x0101


	//----- nvinfo : EIATTR_VRC_CTA_INIT_COUNT
	.align		4
        /*0048*/ 	.byte	0x02, 0x4a
	.zero		1
	.zero		1


	//----- nvinfo : EIATTR_EXIT_INSTR_OFFSETS
	.align		4
        /*004c*/ 	.byte	0x04, 0x1c
        /*004e*/ 	.short	(.L_43 - .L_42)


	//   ....[0]....
.L_42:
        /*0050*/ 	.word	0x000003e0


	//----- nvinfo : EIATTR_CBANK_PARAM_SIZE
	.align		4
.L_43:
        /*0054*/ 	.byte	0x03, 0x19
        /*0056*/ 	.short	0x0014


	//----- nvinfo : EIATTR_PARAM_CBANK
	.align		4
        /*0058*/ 	.byte	0x04, 0x0a
        /*005a*/ 	.short	(.L_45 - .L_44)
	.align		4
.L_44:
        /*005c*/ 	.word	index@(.nv.constant0._Z11prescanBankPfS_i)
        /*0060*/ 	.short	0x0380
        /*0062*/ 	.short	0x0014


	//----- nvinfo : EIATTR_SW_WAR
	.align		4
.L_45:
        /*0064*/ 	.byte	0x04, 0x36
        /*0066*/ 	.short	(.L_47 - .L_46)
.L_46:
        /*0068*/ 	.word	0x00000008
.L_47:


//--------------------- .nv.info._Z11prescanEasyPfS_i --------------------------
	.section	.nv.info._Z11prescanEasyPfS_i,"",@"SHT_CUDA_INFO"
	.sectionflags	@""
	.align	4


	//----- nvinfo : EIATTR_CUDA_API_VERSION
	.align		4
        /*0000*/ 	.byte	0x04, 0x37
        /*0002*/ 	.short	(.L_49 - .L_48)
.L_48:
        /*0004*/ 	.word	0x00000082


	//----- nvinfo : EIATTR_KPARAM_INFO
	.align		4
.L_49:
        /*0008*/ 	.byte	0x04, 0x17
        /*000a*/ 	.short	(.L_51 - .L_50)
.L_50:
        /*000c*/ 	.word	0x00000000
        /*0010*/ 	.short	0x0002
        /*0012*/ 	.short	0x0010
        /*0014*/ 	.byte	0x00, 0xf0, 0x11, 0x00


	//----- nvinfo : EIATTR_KPARAM_INFO
	.align		4
.L_51:
        /*0018*/ 	.byte	0x04, 0x17
        /*001a*/ 	.short	(.L_53 - .L_52)
.L_52:
        /*001c*/ 	.word	0x00000000
        /*0020*/ 	.short	0x0001
        /*0022*/ 	.short	0x0008
        /*0024*/ 	.byte	0x00, 0xf5, 0x21, 0x00


	//----- nvinfo : EIATTR_KPARAM_INFO
	.align		4
.L_53:
        /*0028*/ 	.byte	0x04, 0x17
        /*002a*/ 	.short	(.L_55 - .L_54)
.L_54:
        /*002c*/ 	.word	0x00000000
        /*0030*/ 	.short	0x0000
        /*0032*/ 	.short	0x0000
        /*0034*/ 	.byte	0x00, 0xf5, 0x21, 0x00


	//----- nvinfo : EIATTR_SPARSE_MMA_MASK
	.align		4
.L_55:
        /*0038*/ 	.byte	0x03, 0x50
        /*003a*/ 	.short	0x0000


	//----- nvinfo : EIATTR_MAXREG_COUNT
	.align		4
        /*003c*/ 	.byte	0x03, 0x1b
        /*003e*/ 	.short	0x00ff


	//----- nvinfo : EIATTR_NUM_BARRIERS
	.align		4
        /*0040*/ 	.byte	0x02, 0x4c
        /*0042*/ 	.byte	0x01
	.zero		1


	//----- nvinfo : EIATTR_MERCURY_ISA_VERSION
	.align		4
        /*0044*/ 	.byte	0x03, 0x5f
        /*0046*/ 	.short	0x0101


	//----- nvinfo : EIATTR_VRC_CTA_INIT_COUNT
	.align		4
        /*0048*/ 	.byte	0x02, 0x4a
	.zero		1
	.zero		1


	//----- nvinfo : EIATTR_EXIT_INSTR_OFFSETS
	.align		4
        /*004c*/ 	.byte	0x04, 0x1c
        /*004e*/ 	.short	(.L_57 - .L_56)


	//   ....[0]....
.L_56:
        /*0050*/ 	.word	0x000003a0


	//----- nvinfo : EIATTR_CRS_STACK_SIZE
	.align		4
.L_57:
        /*0054*/ 	.byte	0x04, 0x1e
        /*0056*/ 	.short	(.L_59 - .L_58)
.L_58:
        /*0058*/ 	.word	0x00000000


	//----- nvinfo : EIATTR_CBANK_PARAM_SIZE
	.align		4
.L_59:
        /*005c*/ 	.byte	0x03, 0x19
        /*005e*/ 	.short	0x0014


	//----- nvinfo : EIATTR_PARAM_CBANK
	.align		4
        /*0060*/ 	.byte	0x04, 0x0a
        /*0062*/ 	.short	(.L_61 - .L_60)
	.align		4
.L_60:
        /*0064*/ 	.word	index@(.nv.constant0._Z11prescanEasyPfS_i)
        /*0068*/ 	.short	0x0380
        /*006a*/ 	.short	0x0014


	//----- nvinfo : EIATTR_SW_WAR
	.align		4
.L_61:
        /*006c*/ 	.byte	0x04, 0x36
        /*006e*/ 	.short	(.L_63 - .L_62)
.L_62:
        /*0070*/ 	.word	0x00000008
.L_63:


//--------------------- .nv.callgraph             --------------------------
	.section	.nv.callgraph,"",@"SHT_CUDA_CALLGRAPH"
	.align	4
	.sectionentsize	8
	.align		4
        /*0000*/ 	.word	0x00000000
	.align		4
        /*0004*/ 	.word	0xffffffff
	.align		4
        /*0008*/ 	.word	0x00000000
	.align		4
        /*000c*/ 	.word	0xfffffffe
	.align		4
        /*0010*/ 	.word	0x00000000
	.align		4
        /*0014*/ 	.word	0xfffffffd
	.align		4
        /*0018*/ 	.word	0x00000000
	.align		4
        /*001c*/ 	.word	0xfffffffc


//--------------------- .text._Z7prescanPfS_i     --------------------------
	.section	.text._Z7prescanPfS_i,"ax",@progbits
	.align	128
        .global         _Z7prescanPfS_i
        .type           _Z7prescanPfS_i,@function
        .size           _Z7prescanPfS_i,(.L_x_20 - _Z7prescanPfS_i)
        .other          _Z7prescanPfS_i,@"STO_CUDA_ENTRY STV_DEFAULT"
_Z7prescanPfS_i:
.text._Z7prescanPfS_i:
[----:B------:R-:W-:Y:S01]  /*0000*/  LDC R1, c[0x0][0x37c] ;  /* 0x0000df00ff017b82 */ /* 0x000fe20000000800 */
[----:B------:R-:W0:Y:S07]  /*0010*/  S2R R0, SR_TID.X ;  /* 0x0000000000007919 */ /* 0x000e2e0000002100 */
[----:B------:R-:W1:Y:S01]  /*0020*/  LDC R10, c[0x0][0x390] ;  /* 0x0000e400ff0a7b82 */ /* 0x000e620000000800 */
[----:B------:R-:W2:Y:S07]  /*0030*/  LDCU.64 UR8, c[0x0][0x358] ;  /* 0x00006b00ff0877ac */ /* 0x000eae0008000a00 */
[----:B------:R-:W0:Y:S01]  /*0040*/  LDC.64 R6, c[0x0][0x388] ;  /* 0x0000e200ff067b82 */ /* 0x000e220000000a00 */
[----:B-1----:R-:W-:-:S04]  /*0050*/  LEA.HI R3, R10, R10, RZ, 0x1 ;  /* 0x0000000a0a037211 */ /* 0x002fc800078f08ff */
[----:B------:R-:W-:Y:S01]  /*0060*/  SHF.R.S32.HI R3, RZ, 0x1, R3 ;  /* 0x00000001ff037819 */ /* 0x000fe20000011403 */
[----:B0-----:R-:W-:-:S04]  /*0070*/  IMAD.WIDE.U32 R6, R0, 0x4, R6 ;  /* 0x0000000400067825 */ /* 0x001fc800078e0006 */
[C---:B------:R-:W-:Y:S02]  /*0080*/  IMAD.WIDE R8, R3.reuse, 0x4, R6 ;  /* 0x0000000403087825 */ /* 0x040fe400078e0206 */
[----:B--2---:R-:W2:Y:S04]  /*0090*/  LDG.E R7, desc[UR8][R6.64] ;  /* 0x0000000806077981 */ /* 0x004ea8000c1e1900 */
[----:B------:R-:W3:Y:S01]  /*00a0*/  LDG.E R9, desc[UR8][R8.64] ;  /* 0x0000000808097981 */ /* 0x000ee2000c1e1900 */
[----:B------:R-:W0:Y:S01]  /*00b0*/  S2UR UR5, SR_CgaCtaId ;  /* 0x00000000000579c3 */ /* 0x000e220000008800 */
[----:B------:R-:W-:Y:S01]  /*00c0*/  IMAD.IADD R2, R3, 0x1, R0 ;  /* 0x0000000103027824 */ /* 0x000fe200078e0200 */
[----:B------:R-:W-:-:S03]  /*00d0*/  UMOV UR4, 0x400 ;  /* 0x0000040000047882 */ /* 0x000fc60000000000 */
[----:B------:R-:W-:-:S05]  /*00e0*/  VIADD R5, R2, 0x10 ;  /* 0x0000001002057836 */ /* 0x000fca0000000000 */
[----:B------:R-:W-:-:S04]  /*00f0*/  SHF.R.S32.HI R5, RZ, R5, R2 ;  /* 0x00000005ff057219 */ /* 0x000fc80000011402 */
[----:B------:R-:W-:Y:S02]  /*0100*/  LEA.HI.SX32 R4, R5, R2, 0x18 ;  /* 0x0000000205047211 */ /* 0x000fe400078fc2ff */
[----:B------:R-:W-:-:S04]  /*0110*/  SHF.R.S32.HI R5, RZ, 0x1, R10 ;  /* 0x00000001ff057819 */ /* 0x000fc8000001140a */
[----:B------:R-:W-:Y:S01]  /*0120*/  ISETP.GE.AND P0, PT, R5, 0x1, PT ;  /* 0x000000010500780c */ /* 0x000fe20003f06270 */
[----:B0-----:R-:W-:-:S03]  /*0130*/  ULEA UR4, UR5, UR4, 0x18 ;  /* 0x0000000405047291 */ /* 0x001fc6000f8ec0ff */
[----:B------:R-:W-:-:S03]  /*0140*/  UMOV UR5, 0x1 ;  /* 0x0000000100057882 */ /* 0x000fc60000000000 */
[----:B------:R-:W-:Y:S02]  /*0150*/  LEA R2, R0, UR4, 0x2 ;  /* 0x0000000400027c11 */ /* 0x000fe4000f8e10ff */
[----:B------:R-:W-:-:S03]  /*0160*/  LEA R4, R4, UR4, 0x2 ;  /* 0x0000000404047c11 */ /* 0x000fc6000f8e10ff */
[----:B--2---:R0:W-:Y:S04]  /*0170*/  STS [R2], R7 ;  /* 0x0000000702007388 */ /* 0x0041e80000000800 */
[----:B---3--:R0:W-:Y:S01]  /*0180*/  STS [R4], R9 ;  /* 0x0000000904007388 */ /* 0x0081e20000000800 */
[----:B------:R-:W-:Y:S05]  /*0190*/  @!P0 BRA `(.L_x_0) ;  /* 0x00000000006c8947 */ /* 0x000fea0003800000 */
[----:B------:R-:W-:Y:S01]  /*01a0*/  LEA R11, R0, 0x1, 0x1 ;  /* 0x00000001000b7811 */ /* 0x000fe200078e08ff */
[----:B------:R-:W-:-:S06]  /*01b0*/  UMOV UR5, 0x1 ;  /* 0x0000000100057882 */ /* 0x000fcc0000000000 */
.L_x_3:
[----:B------:R-:W-:Y:S01]  /*01c0*/  BAR.SYNC.DEFER_BLOCKING 0x0 ;  /* 0x0000000000007b1d */ /* 0x000fe20000010000 */
[----:B------:R-:W-:Y:S02]  /*01d0*/  ISETP.GE.AND P0, PT, R0, R5, PT ;  /* 0x000000050000720c */ /* 0x000fe40003f06270 */
[----:B------:R-:W-:-:S03]  /*01e0*/  ISETP.GT.U32.AND P1, PT, R5, 0x1, PT ;  /* 0x000000010500780c */ /* 0x000fc60003f24070 */
[----:B------:R-:W-:Y:S08]  /*01f0*/  BSSY.RECONVERGENT B0, `(.L_x_1) ;  /* 0x0000012000007945 */ /* 0x000ff00003800200 */
[----:B-1----:R-:W-:Y:S05]  /*0200*/  @P0 BRA `(.L_x_2) ;  /* 0x0000000000400947 */ /* 0x002fea0003800000 */
[----:B------:R-:W-:-:S04]  /*0210*/  IMAD R6, R11, UR5, RZ ;  /* 0x000000050b067c24 */ /* 0x000fc8000f8e02ff */
[C---:B0-----:R-:W-:Y:S02]  /*0220*/  VIADD R7, R6.reuse, 0xffffffff ;  /* 0xffffffff06077836 */ /* 0x041fe40000000000 */
[C---:B------:R-:W-:Y:S02]  /*0230*/  VIADD R8, R6.reuse, UR5 ;  /* 0x0000000506087c36 */ /* 0x040fe40008000000 */
[----:B------:R-:W-:Y:S02]  /*0240*/  VIADD R10, R6, 0xf ;  /* 0x0000000f060a7836 */ /* 0x000fe40000000000 */
[----:B------:R-:W-:Y:S02]  /*0250*/  VIADD R9, R7, UR5 ;  /* 0x0000000507097c36 */ /* 0x000fe40008000000 */
[----:B------:R-:W-:Y:S01]  /*0260*/  VIADD R12, R8, 0xf ;  /* 0x0000000f080c7836 */ /* 0x000fe20000000000 */
[----:B------:R-:W-:-:S04]  /*0270*/  SHF.R.S32.HI R7, RZ, R10, R7 ;  /* 0x0000000aff077219 */ /* 0x000fc80000011407 */
[----:B------:R-:W-:Y:S02]  /*0280*/  SHF.R.S32.HI R9, RZ, R12, R9 ;  /* 0x0000000cff097219 */ /* 0x000fe40000011409 */
[----:B------:R-:W-:Y:S02]  /*0290*/  LEA.HI.SX32 R7, R7, R6, 0x18 ;  /* 0x0000000607077211 */ /* 0x000fe400078fc2ff */
[----:B------:R-:W-:Y:S02]  /*02a0*/  LEA.HI.SX32 R9, R9, R8, 0x18 ;  /* 0x0000000809097211 */ /* 0x000fe400078fc2ff */
[----:B------:R-:W-:Y:S02]  /*02b0*/  LEA R7, R7, UR4, 0x2 ;  /* 0x0000000407077c11 */ /* 0x000fe4000f8e10ff */
[----:B------:R-:W-:-:S04]  /*02c0*/  LEA R9, R9, UR4, 0x2 ;  /* 0x0000000409097c11 */ /* 0x000fc8000f8e10ff */
[----:B------:R-:W-:Y:S04]  /*02d0*/  LDS R7, [R7+-0x4] ;  /* 0xfffffc0007077984 */ /* 0x000fe80000000800 */
[----:B------:R-:W0:Y:S02]  /*02e0*/  LDS R6, [R9+-0x4] ;  /* 0xfffffc0009067984 */ /* 0x000e240000000800 */
[----:B0-----:R-:W-:-:S05]  /*02f0*/  FADD R6, R7, R6 ;  /* 0x0000000607067221 */ /* 0x001fca0000000000 */
[----:B------:R1:W-:Y:S02]  /*0300*/  STS [R9+-0x4], R6 ;  /* 0xfffffc0609007388 */ /* 0x0003e40000000800 */
.L_x_2:
[----:B------:R-:W-:Y:S05]  /*0310*/  BSYNC.RECONVERGENT B0 ;  /* 0x0000000000007941 */ /* 0x000fea0003800200 */
.L_x_1:
[----:B------:R-:W-:Y:S01]  /*0320*/  USHF.L.U32 UR5, UR5, 0x1, URZ ;  /* 0x0000000105057899 */ /* 0x000fe200080006ff */
[----:B------:R-:W-:Y:S01]  /*0330*/  SHF.R.U32.HI R5, RZ, 0x1, R5 ;  /* 0x00000001ff057819 */ /* 0x000fe20000011605 */
[----:B------:R-:W-:Y:S10]  /*0340*/  @P1 BRA `(.L_x_3) ;  /* 0xfffffffc009c1947 */ /* 0x000ff4000383ffff */
.L_x_0:
[----:B------:R-:W2:Y:S01]  /*0350*/  LDC R8, c[0x0][0x390] ;  /* 0x0000e400ff087b82 */ /* 0x000ea20000000800 */
[----:B------:R-:W-:-:S13]  /*0360*/  ISETP.NE.AND P0, PT, R0, RZ, PT ;  /* 0x000000ff0000720c */ /* 0x000fda0003f05270 */
[C---:B--2---:R-:W-:Y:S02]  /*0370*/  @!P0 VIADD R5, R8.reuse, 0xffffffff ;  /* 0xffffffff08058836 */ /* 0x044fe40000000000 */
[----:B-1----:R-:W-:-:S05]  /*0380*/  @!P0 VIADD R6, R8, 0xf ;  /* 0x0000000f08068836 */ /* 0x002fca0000000000 */
[----:B------:R-:W-:-:S04]  /*0390*/  @!P0 SHF.R.S32.HI R5, RZ, R6, R5 ;  /* 0x00000006ff058219 */ /* 0x000fc80000011405 */
[----:B------:R-:W-:-:S04]  /*03a0*/  @!P0 LEA.HI.SX32 R5, R5, R8, 0x18 ;  /* 0x0000000805058211 */ /* 0x000fc800078fc2ff */
[----:B------:R-:W-:-:S05]  /*03b0*/  @!P0 LEA R5, R5, UR4, 0x2 ;  /* 0x0000000405058c11 */ /* 0x000fca000f8e10ff */
[----:B------:R1:W-:Y:S01]  /*03c0*/  @!P0 STS [R5+-0x4], RZ ;  /* 0xfffffcff05008388 */ /* 0x0003e20000000800 */
[----:B------:R-:W-:-:S13]  /*03d0*/  ISETP.GE.AND P0, PT, R8, 0x2, PT ;  /* 0x000000020800780c */ /* 0x000fda0003f06270 */
[----:B-1----:R-:W-:Y:S05]  /*03e0*/  @!P0 BRA `(.L_x_4) ;  /* 0x0000000000748947 */ /* 0x002fea0003800000 */
[----:B------:R-:W-:Y:S01]  /*03f0*/  LEA R10, R0, 0x1, 0x1 ;  /* 0x00000001000a7811 */ /* 0x000fe200078e08ff */
[----:B------:R-:W1:Y:S01]  /*0400*/  LDCU UR7, c[0x0][0x390] ;  /* 0x00007200ff0777ac */ /* 0x000e620008000800 */
[----:B------:R-:W-:-:S05]  /*0410*/  UMOV UR6, 0x1 ;  /* 0x0000000100067882 */ /* 0x000fca0000000000 */
.L_x_7:
[----:B------:R-:W-:Y:S01]  /*0420*/  BAR.SYNC.DEFER_BLOCKING 0x0 ;  /* 0x0000000000007b1d */ /* 0x000fe20000010000 */
[----:B------:R-:W-:Y:S01]  /*0430*/  ISETP.GE.U32.AND P0, PT, R0, UR6, PT ;  /* 0x0000000600007c0c */ /* 0x000fe2000bf06070 */
[----:B------:R-:W-:Y:S02]  /*0440*/  USHF.L.U32 UR6, UR6, 0x1, URZ ;  /* 0x0000000106067899 */ /* 0x000fe400080006ff */
[----:B------:R-:W-:Y:S02]  /*0450*/  USHF.R.U32.HI UR5, URZ, 0x1, UR5 ;  /* 0x00000001ff057899 */ /* 0x000fe40008011605 */
[----:B------:R-:W-:Y:S08]  /*0460*/  BSSY.RECONVERGENT B0, `(.L_x_5) ;  /* 0x0000013000007945 */ /* 0x000ff00003800200 */
[----:B--2---:R-:W-:Y:S05]  /*0470*/  @P0 BRA `(.L_x_6) ;  /* 0x0000000000440947 */ /* 0x004fea0003800000 */
[----:B------:R-:W-:-:S04]  /*0480*/  IMAD R5, R10, UR5, RZ ;  /* 0x000000050a057c24 */ /* 0x000fc8000f8e02ff */
[C---:B------:R-:W-:Y:S02]  /*0490*/  VIADD R6, R5.reuse, 0xffffffff ;  /* 0xffffffff05067836 */ /* 0x040fe40000000000 */
[C---:B0-----:R-:W-:Y:S02]  /*04a0*/  VIADD R7, R5.reuse, UR5 ;  /* 0x0000000505077c36 */ /* 0x041fe40008000000 */
        /* <DEDUP_REMOVED lines=8> */
[----:B------:R-:W-:-:S03]  /*0530*/  LEA R8, R8, UR4, 0x2 ;  /* 0x0000000408087c11 */ /* 0x000fc6000f8e10ff */
[----:B------:R-:W-:Y:S04]  /*0540*/  LDS R5, [R6+-0x4] ;  /* 0xfffffc0006057984 */ /* 0x000fe80000000800 */
[----:B------:R-:W0:Y:S02]  /*0550*/  LDS R7, [R8+-0x4] ;  /* 0xfffffc0008077984 */ /* 0x000e240000000800 */
[----:B0-----:R-:W-:Y:S02]  /*0560*/  FADD R5, R5, R7 ;  /* 0x0000000705057221 */ /* 0x001fe40000000000 */
[----:B------:R2:W-:Y:S04]  /*0570*/  STS [R6+-0x4], R7 ;  /* 0xfffffc0706007388 */ /* 0x0005e80000000800 */
[----:B------:R2:W-:Y:S02]  /*0580*/  STS [R8+-0x4], R5 ;  /* 0xfffffc0508007388 */ /* 0x0005e40000000800 */
.L_x_6:
[----:B-1----:R-:W-:Y:S05]  /*0590*/  BSYNC.RECONVERGENT B0 ;  /* 0x0000000000007941 */ /* 0x002fea0003800200 */
.L_x_5:
[----:B------:R-:W-:-:S09]  /*05a0*/  UISETP.GE.AND UP0, UPT, UR6, UR7, UPT ;  /* 0x000000070600728c */ /* 0x000fd2000bf06270 */
[----:B------:R-:W-:Y:S05]  /*05b0*/  BRA.U !UP0, `(.L_x_7) ;  /* 0xfffffffd08987547 */ /* 0x000fea000b83ffff */
.L_x_4:
[----:B------:R-:W-:Y:S08]  /*05c0*/  BAR.SYNC.DEFER_BLOCKING 0x0 ;  /* 0x0000000000007b1d */ /* 0x000ff00000010000 */
[----:B0-2---:R-:W0:Y:S01]  /*05d0*/  LDC.64 R6, c[0x0][0x380] ;  /* 0x0000e000ff067b82 */ /* 0x005e220000000a00 */
[----:B------:R-:W1:Y:S04]  /*05e0*/  LDS R5, [R2] ;  /* 0x0000000002057984 */ /* 0x000e680000000800 */
[----:B------:R-:W2:Y:S01]  /*05f0*/  LDS R11, [R4] ;  /* 0x00000000040b7984 */ /* 0x000ea20000000800 */
[----:B0-----:R-:W-:-:S04]  /*0600*/  IMAD.WIDE.U32 R6, R0, 0x4, R6 ;  /* 0x0000000400067825 */ /* 0x001fc800078e0006 */
[----:B------:R-:W-:Y:S01]  /*0610*/  IMAD.WIDE R8, R3, 0x4, R6 ;  /* 0x0000000403087825 */ /* 0x000fe200078e0206 */
[----:B-1----:R-:W-:Y:S04]  /*0620*/  STG.E desc[UR8][R6.64], R5 ;  /* 0x0000000506007986 */ /* 0x002fe8000c101908 */
[----:B--2---:R-:W-:Y:S01]  /*0630*/  STG.E desc[UR8][R8.64], R11 ;  /* 0x0000000b08007986 */ /* 0x004fe2000c101908 */
[----:B------:R-:W-:Y:S05]  /*0640*/  EXIT ;  /* 0x000000000000794d */ /* 0x000fea0003800000 */
.L_x_8:
[----:B------:R-:W-:-:S00]  /*0650*/  BRA `(.L_x_8) ;  /* 0xfffffffc00fc7947 */ /* 0x000fc0000383ffff */
[----:B------:R-:W-:-:S00]  /*0660*/  NOP ;  /* 0x0000000000007918 */ /* 0x000fc00000000000 */
        /* <DEDUP_REMOVED lines=9> */
.L_x_20:


//--------------------- .text._Z11prescanBankPfS_i --------------------------
	.section	.text._Z11prescanBankPfS_i,"ax",@progbits
	.align	128
        .global         _Z11prescanBankPfS_i
        .type           _Z11prescanBankPfS_i,@function
        .size           _Z11prescanBankPfS_i,(.L_x_21 - _Z11prescanBankPfS_i)
        .other          _Z11prescanBankPfS_i,@"STO_CUDA_ENTRY STV_DEFAULT"
_Z11prescanBankPfS_i:
.text._Z11prescanBankPfS_i:
[----:B------:R-:W-:Y:S01]  /*0000*/  LDC R1, c[0x0][0x37c] ;  /* 0x0000df00ff017b82 */ /* 0x000fe20000000800 */
[----:B------:R-:W0:Y:S07]  /*0010*/  S2R R10, SR_TID.X ;  /* 0x00000000000a7919 */ /* 0x000e2e0000002100 */
[----:B------:R-:W1:Y:S01]  /*0020*/  LDC.64 R2, c[0x0][0x388] ;  /* 0x0000e200ff027b82 */ /* 0x000e620000000a00 */
[----:B------:R-:W2:Y:S01]  /*0030*/  LDCU.64 UR8, c[0x0][0x358] ;  /* 0x00006b00ff0877ac */ /* 0x000ea20008000a00 */
[----:B------:R-:W3:Y:S06]  /*0040*/  LDCU UR6, c[0x0][0x390] ;  /* 0x00007200ff0677ac */ /* 0x000eec0008000800 */
[----:B------:R-:W4:Y:S08]  /*0050*/  S2UR UR5, SR_CgaCtaId ;  /* 0x00000000000579c3 */ /* 0x000f300000008800 */
[----:B------:R-:W5:Y:S01]  /*0060*/  LDC R8, c[0x0][0x390] ;  /* 0x0000e400ff087b82 */ /* 0x000f620000000800 */
[----:B0-----:R-:W-:-:S04]  /*0070*/  IMAD.SHL.U32 R5, R10, 0x2, RZ ;  /* 0x000000020a057824 */ /* 0x001fc800078e00ff */
[----:B-1----:R-:W-:-:S05]  /*0080*/  IMAD.WIDE.U32 R2, R5, 0x4, R2 ;  /* 0x0000000405027825 */ /* 0x002fca00078e0002 */
[----:B--2---:R-:W2:Y:S04]  /*0090*/  LDG.E R6, desc[UR8][R2.64] ;  /* 0x0000000802067981 */ /* 0x004ea8000c1e1900 */
[----:B------:R0:W2:Y:S01]  /*00a0*/  LDG.E R7, desc[UR8][R2.64+0x4] ;  /* 0x0000040802077981 */ /* 0x0000a2000c1e1900 */
[----:B------:R-:W-:Y:S01]  /*00b0*/  UMOV UR4, 0x400 ;  /* 0x0000040000047882 */ /* 0x000fe20000000000 */
[----:B------:R-:W-:Y:S01]  /*00c0*/  ISETP.NE.AND P1, PT, R10, RZ, PT ;  /* 0x000000ff0a00720c */ /* 0x000fe20003f25270 */
[----:B----4-:R-:W-:Y:S01]  /*00d0*/  ULEA UR4, UR5, UR4, 0x18 ;  /* 0x0000000405047291 */ /* 0x010fe2000f8ec0ff */
[----:B-----5:R-:W-:Y:S01]  /*00e0*/  ISETP.GE.AND P2, PT, R8, 0x2, PT ;  /* 0x000000020800780c */ /* 0x020fe20003f46270 */
[----:B---3--:R-:W-:-:S04]  /*00f0*/  USHF.R.S32.HI UR5, URZ, 0x1, UR6 ;  /* 0x00000001ff057899 */ /* 0x008fc80008011406 */
[----:B------:R-:W-:Y:S01]  /*0100*/  LEA R0, R10, UR4, 0x3 ;  /* 0x000000040a007c11 */ /* 0x000fe2000f8e18ff */
[----:B------:R-:W-:Y:S01]  /*0110*/  UISETP.GE.AND UP0, UPT, UR5, 0x1, UPT ;  /* 0x000000010500788c */ /* 0x000fe2000bf06270 */
[----:B0-----:R-:W-:Y:S01]  /*0120*/  IMAD.MOV.U32 R3, RZ, RZ, 0x1 ;  /* 0x00000001ff037424 */ /* 0x001fe200078e00ff */
[----:B------:R-:W-:Y:S02]  /*0130*/  IADD3 R2, PT, PT, R5, 0x1, RZ ;  /* 0x0000000105027810 */ /* 0x000fe40007ffe0ff */
[----:B--2---:R0:W-:Y:S05]  /*0140*/  STS.64 [R0], R6 ;  /* 0x0000000600007388 */ /* 0x0041ea0000000a00 */
[----:B------:R-:W-:Y:S05]  /*0150*/  BRA.U !UP0, `(.L_x_9) ;  /* 0x00000001083c7547 */ /* 0x000fea000b800000 */
[----:B------:R-:W-:-:S07]  /*0160*/  IMAD.MOV.U32 R3, RZ, RZ, 0x1 ;  /* 0x00000001ff037424 */ /* 0x000fce00078e00ff */
.L_x_10:
[----:B------:R-:W-:Y:S01]  /*0170*/  BAR.SYNC.DEFER_BLOCKING 0x0 ;  /* 0x0000000000007b1d */ /* 0x000fe20000010000 */
[----:B------:R-:W-:Y:S01]  /*0180*/  ISETP.GE.AND P0, PT, R10, UR5, PT ;  /* 0x000000050a007c0c */ /* 0x000fe2000bf06270 */
[----:B------:R-:W-:Y:S02]  /*0190*/  UISETP.GT.U32.AND UP0, UPT, UR5, 0x1, UPT ;  /* 0x000000010500788c */ /* 0x000fe4000bf04070 */
[----:B------:R-:W-:-:S07]  /*01a0*/  USHF.R.U32.HI UR6, URZ, 0x1, UR5 ;  /* 0x00000001ff067899 */ /* 0x000fce0008011605 */
[----:B------:R-:W-:-:S03]  /*01b0*/  UMOV UR5, UR6 ;  /* 0x0000000600057c82 */ /* 0x000fc60008000000 */
[----:B------:R-:W-:-:S05]  /*01c0*/  @!P0 IMAD R4, R2, R3, RZ ;  /* 0x0000000302048224 */ /* 0x000fca00078e02ff */
[----:B------:R-:W-:-:S04]  /*01d0*/  @!P0 LEA R4, R4, UR4, 0x2 ;  /* 0x0000000404048c11 */ /* 0x000fc8000f8e10ff */
[C---:B01----:R-:W-:Y:S01]  /*01e0*/  @!P0 LEA R6, R3.reuse, R4, 0x2 ;  /* 0x0000000403068211 */ /* 0x043fe200078e10ff */
[----:B------:R-:W-:Y:S01]  /*01f0*/  IMAD.SHL.U32 R3, R3, 0x2, RZ ;  /* 0x0000000203037824 */ /* 0x000fe200078e00ff */
[----:B------:R-:W-:Y:S04]  /*0200*/  @!P0 LDS R4, [R4+-0x4] ;  /* 0xfffffc0004048984 */ /* 0x000fe80000000800 */
[----:B------:R-:W0:Y:S02]  /*0210*/  @!P0 LDS R7, [R6+-0x4] ;  /* 0xfffffc0006078984 */ /* 0x000e240000000800 */
[----:B0-----:R-:W-:-:S05]  /*0220*/  @!P0 FADD R7, R4, R7 ;  /* 0x0000000704078221 */ /* 0x001fca0000000000 */
[----:B------:R1:W-:Y:S01]  /*0230*/  @!P0 STS [R6+-0x4], R7 ;  /* 0xfffffc0706008388 */ /* 0x0003e20000000800 */
[----:B------:R-:W-:Y:S05]  /*0240*/  BRA.U UP0, `(.L_x_10) ;  /* 0xfffffffd00c87547 */ /* 0x000fea000b83ffff */
.L_x_9:
[----:B------:R-:W-:-:S05]  /*0250*/  @!P1 LEA R4, R8, UR4, 0x2 ;  /* 0x0000000408049c11 */ /* 0x000fca000f8e10ff */
[----:B------:R2:W-:Y:S01]  /*0260*/  @!P1 STS [R4+-0x4], RZ ;  /* 0xfffffcff04009388 */ /* 0x0005e20000000800 */
[----:B------:R-:W-:Y:S05]  /*0270*/  @!P2 BRA `(.L_x_11) ;  /* 0x000000000040a947 */ /* 0x000fea0003800000 */
[----:B------:R-:W3:Y:S01]  /*0280*/  LDCU UR6, c[0x0][0x390] ;  /* 0x00007200ff0677ac */ /* 0x000ee20008000800 */
[----:B------:R-:W-:-:S05]  /*0290*/  UMOV UR5, 0x1 ;  /* 0x0000000100057882 */ /* 0x000fca0000000000 */
.L_x_12:
[----:B------:R-:W-:Y:S01]  /*02a0*/  BAR.SYNC.DEFER_BLOCKING 0x0 ;  /* 0x0000000000007b1d */ /* 0x000fe20000010000 */
[----:B------:R-:W-:Y:S01]  /*02b0*/  ISETP.GE.U32.AND P0, PT, R10, UR5, PT ;  /* 0x000000050a007c0c */ /* 0x000fe2000bf06070 */
[----:B------:R-:W-:Y:S01]  /*02c0*/  USHF.L.U32 UR5, UR5, 0x1, URZ ;  /* 0x0000000105057899 */ /* 0x000fe200080006ff */
[----:B------:R-:W-:-:S03]  /*02d0*/  SHF.R.U32.HI R3, RZ, 0x1, R3 ;  /* 0x00000001ff037819 */ /* 0x000fc60000011603 */
[----:B---3--:R-:W-:-:S08]  /*02e0*/  UISETP.GE.AND UP0, UPT, UR5, UR6, UPT ;  /* 0x000000060500728c */ /* 0x008fd0000bf06270 */
[----:B--2-4-:R-:W-:-:S05]  /*02f0*/  @!P0 IMAD R4, R2, R3, RZ ;  /* 0x0000000302048224 */ /* 0x014fca00078e02ff */
[----:B------:R-:W-:-:S04]  /*0300*/  @!P0 LEA R4, R4, UR4, 0x2 ;  /* 0x0000000404048c11 */ /* 0x000fc8000f8e10ff */
[----:B01----:R-:W-:Y:S01]  /*0310*/  @!P0 LEA R7, R3, R4, 0x2 ;  /* 0x0000000403078211 */ /* 0x003fe200078e10ff */
[----:B------:R-:W-:Y:S04]  /*0320*/  @!P0 LDS R6, [R4+-0x4] ;  /* 0xfffffc0004068984 */ /* 0x000fe80000000800 */
[----:B------:R-:W0:Y:S02]  /*0330*/  @!P0 LDS R9, [R7+-0x4] ;  /* 0xfffffc0007098984 */ /* 0x000e240000000800 */
[----:B0-----:R-:W-:Y:S02]  /*0340*/  @!P0 FADD R6, R6, R9 ;  /* 0x0000000906068221 */ /* 0x001fe40000000000 */
[----:B------:R4:W-:Y:S04]  /*0350*/  @!P0 STS [R4+-0x4], R9 ;  /* 0xfffffc0904008388 */ /* 0x0009e80000000800 */
[----:B------:R4:W-:Y:S01]  /*0360*/  @!P0 STS [R7+-0x4], R6 ;  /* 0xfffffc0607008388 */ /* 0x0009e20000000800 */
[----:B------:R-:W-:Y:S05]  /*0370*/  BRA.U !UP0, `(.L_x_12) ;  /* 0xfffffffd08c87547 */ /* 0x000fea000b83ffff */
.L_x_11:
[----:B------:R-:W-:Y:S08]  /*0380*/  BAR.SYNC.DEFER_BLOCKING 0x0 ;  /* 0x0000000000007b1d */ /* 0x000ff00000010000 */
[----:B------:R-:W3:Y:S01]  /*0390*/  LDC.64 R2, c[0x0][0x380] ;  /* 0x0000e000ff027b82 */ /* 0x000ee20000000a00 */
[----:B01--4-:R-:W0:Y:S01]  /*03a0*/  LDS.64 R6, [R0] ;  /* 0x0000000000067984 */ /* 0x013e220000000a00 */
[----:B---3--:R-:W-:-:S05]  /*03b0*/  IMAD.WIDE.U32 R2, R5, 0x4, R2 ;  /* 0x0000000405027825 */ /* 0x008fca00078e0002 */
[----:B0-----:R-:W-:Y:S04]  /*03c0*/  STG.E desc[UR8][R2.64], R6 ;  /* 0x0000000602007986 */ /* 0x001fe8000c101908 */
[----:B------:R-:W-:Y:S01]  /*03d0*/  STG.E desc[UR8][R2.64+0x4], R7 ;  /* 0x0000040702007986 */ /* 0x000fe2000c101908 */
[----:B------:R-:W-:Y:S05]  /*03e0*/  EXIT ;  /* 0x000000000000794d */ /* 0x000fea0003800000 */
.L_x_13:
        /* <DEDUP_REMOVED lines=9> */
.L_x_21:


//--------------------- .text._Z11prescanEasyPfS_i --------------------------
	.section	.text._Z11prescanEasyPfS_i,"ax",@progbits
	.align	128
        .global         _Z11prescanEasyPfS_i
        .type           _Z11prescanEasyPfS_i,@function
        .size           _Z11prescanEasyPfS_i,(.L_x_22 - _Z11prescanEasyPfS_i)
        .other          _Z11prescanEasyPfS_i,@"STO_CUDA_ENTRY STV_DEFAULT"
_Z11prescanEasyPfS_i:
.text._Z11prescanEasyPfS_i:
[----:B------:R-:W-:Y:S01]  /*0000*/  LDC R1, c[0x0][0x37c] ;  /* 0x0000df00ff017b82 */ /* 0x000fe20000000800 */
[----:B------:R-:W0:Y:S01]  /*0010*/  S2R R9, SR_TID.X ;  /* 0x0000000000097919 */ /* 0x000e220000002100 */
[----:B------:R-:W1:Y:S01]  /*0020*/  LDCU.64 UR6, c[0x0][0x358] ;  /* 0x00006b00ff0677ac */ /* 0x000e620008000a00 */
[----:B------:R-:W-:Y:S01]  /*0030*/  IMAD.MOV.U32 R0, RZ, RZ, RZ ;  /* 0x000000ffff007224 */ /* 0x000fe200078e00ff */
[----:B0-----:R-:W-:-:S13]  /*0040*/  ISETP.NE.AND P0, PT, R9, RZ, PT ;  /* 0x000000ff0900720c */ /* 0x001fda0003f05270 */
[----:B------:R-:W0:Y:S01]  /*0050*/  @P0 LDC.64 R2, c[0x0][0x388] ;  /* 0x0000e200ff020b82 */ /* 0x000e220000000a00 */
[----:B------:R-:W-:-:S04]  /*0060*/  @P0 VIADD R5, R9, 0xffffffff ;  /* 0xffffffff09050836 */ /* 0x000fc80000000000 */
[----:B0-----:R-:W-:-:S05]  /*0070*/  @P0 IMAD.WIDE.U32 R2, R5, 0x4, R2 ;  /* 0x0000000405020825 */ /* 0x001fca00078e0002 */
[----:B-1----:R-:W2:Y:S01]  /*0080*/  @P0 LDG.E R0, desc[UR6][R2.64] ;  /* 0x0000000602000981 */ /* 0x002ea2000c1e1900 */
[----:B------:R-:W0:Y:S01]  /*0090*/  S2UR UR5, SR_CgaCtaId ;  /* 0x00000000000579c3 */ /* 0x000e220000008800 */
[----:B------:R-:W-:Y:S01]  /*00a0*/  UMOV UR4, 0x400 ;  /* 0x0000040000047882 */ /* 0x000fe20000000000 */
[----:B------:R-:W-:Y:S01]  /*00b0*/  IMAD.MOV.U32 R4, RZ, RZ, RZ ;  /* 0x000000ffff047224 */ /* 0x000fe200078e00ff */
[----:B0-----:R-:W-:Y:S01]  /*00c0*/  ULEA UR4, UR5, UR4, 0x18 ;  /* 0x0000000405047291 */ /* 0x001fe2000f8ec0ff */
[----:B------:R-:W0:Y:S05]  /*00d0*/  LDCU UR5, c[0x0][0x390] ;  /* 0x00007200ff0577ac */ /* 0x000e2a0008000800 */
[----:B------:R-:W-:-:S02]  /*00e0*/  LEA R5, R9, UR4, 0x2 ;  /* 0x0000000409057c11 */ /* 0x000fc4000f8e10ff */
[----:B0-----:R-:W-:-:S04]  /*00f0*/  MOV R11, UR5 ;  /* 0x00000005000b7c02 */ /* 0x001fc80008000f00 */
[----:B------:R-:W-:Y:S01]  /*0100*/  ISETP.GE.AND P0, PT, R11, 0x2, PT ;  /* 0x000000020b00780c */ /* 0x000fe20003f06270 */
[----:B--2---:R0:W-:Y:S01]  /*0110*/  STS [R5], R0 ;  /* 0x0000000005007388 */ /* 0x0041e20000000800 */
[----:B------:R-:W-:Y:S11]  /*0120*/  BAR.SYNC.DEFER_BLOCKING 0x0 ;  /* 0x0000000000007b1d */ /* 0x000ff60000010000 */
[----:B------:R-:W-:Y:S05]  /*0130*/  @!P0 BRA `(.L_x_14) ;  /* 0x0000000000808947 */ /* 0x000fea0003800000 */
[----:B------:R-:W-:Y:S01]  /*0140*/  HFMA2 R4, -RZ, RZ, 0, 0 ;  /* 0x00000000ff047431 */ /* 0x000fe200000001ff */
[----:B------:R-:W-:Y:S01]  /*0150*/  BSSY.RECONVERGENT B0, `(.L_x_14) ;  /* 0x000001e000007945 */ /* 0x000fe20003800200 */
[----:B0-----:R-:W-:Y:S01]  /*0160*/  IMAD.MOV.U32 R0, RZ, RZ, 0x1 ;  /* 0x00000001ff007424 */ /* 0x001fe200078e00ff */
[----:B------:R-:W-:Y:S01]  /*0170*/  MOV R2, 0x1 ;  /* 0x0000000100027802 */ /* 0x000fe20000000f00 */
[----:B------:R-:W0:Y:S06]  /*0180*/  LDCU UR5, c[0x0][0x390] ;  /* 0x00007200ff0577ac */ /* 0x000e2c0008000800 */
.L_x_18:
[----:B------:R-:W-:Y:S01]  /*0190*/  ISETP.GE.U32.AND P0, PT, R9, R0, PT ;  /* 0x000000000900720c */ /* 0x000fe20003f06070 */
[----:B------:R-:W-:Y:S01]  /*01a0*/  BSSY.RECONVERGENT B1, `(.L_x_15) ;  /* 0x0000011000017945 */ /* 0x000fe20003800200 */
[----:B------:R-:W-:Y:S02]  /*01b0*/  LOP3.LUT R4, R4, 0x1, RZ, 0x3c, !PT ;  /* 0x0000000104047812 */ /* 0x000fe400078e3cff */
[----:B------:R-:W-:-:S09]  /*01c0*/  LOP3.LUT R2, R2, 0x1, RZ, 0x3c, !PT ;  /* 0x0000000102027812 */ /* 0x000fd200078e3cff */
[----:B-1----:R-:W-:Y:S05]  /*01d0*/  @!P0 BRA `(.L_x_16) ;  /* 0x0000000000248947 */ /* 0x002fea0003800000 */
[----:B0-----:R-:W-:-:S04]  /*01e0*/  IMAD.U32 R11, RZ, RZ, UR5 ;  /* 0x00000005ff0b7e24 */ /* 0x001fc8000f8e00ff */
[----:B------:R-:W-:-:S05]  /*01f0*/  IMAD R3, R2, R11, RZ ;  /* 0x0000000b02037224 */ /* 0x000fca00078e02ff */
[----:B------:R-:W-:Y:S02]  /*0200*/  IADD3 R6, PT, PT, -R0, R3, R9 ;  /* 0x0000000300067210 */ /* 0x000fe40007ffe109 */
[----:B------:R-:W-:Y:S02]  /*0210*/  LEA R3, R3, R5, 0x2 ;  /* 0x0000000503037211 */ /* 0x000fe400078e10ff */
[----:B------:R-:W-:-:S04]  /*0220*/  LEA R6, R6, UR4, 0x2 ;  /* 0x0000000406067c11 */ /* 0x000fc8000f8e10ff */
[----:B------:R-:W-:Y:S04]  /*0230*/  LDS R3, [R3] ;  /* 0x0000000003037984 */ /* 0x000fe80000000800 */
[----:B------:R-:W0:Y:S02]  /*0240*/  LDS R6, [R6] ;  /* 0x0000000006067984 */ /* 0x000e240000000800 */
[----:B0-----:R-:W-:Y:S01]  /*0250*/  FADD R7, R3, R6 ;  /* 0x0000000603077221 */ /* 0x001fe20000000000 */
[----:B------:R-:W-:Y:S06]  /*0260*/  BRA `(.L_x_17) ;  /* 0x0000000000107947 */ /* 0x000fec0003800000 */
.L_x_16:
[----:B0-----:R-:W-:-:S04]  /*0270*/  IMAD.U32 R11, RZ, RZ, UR5 ;  /* 0x00000005ff0b7e24 */ /* 0x001fc8000f8e00ff */
[----:B------:R-:W-:-:S05]  /*0280*/  IMAD R6, R2, R11, RZ ;  /* 0x0000000b02067224 */ /* 0x000fca00078e02ff */
[----:B------:R-:W-:-:S05]  /*0290*/  LEA R6, R6, R5, 0x2 ;  /* 0x0000000506067211 */ /* 0x000fca00078e10ff */
[----:B------:R0:W1:Y:S02]  /*02a0*/  LDS R7, [R6] ;  /* 0x0000000006077984 */ /* 0x0000640000000800 */
.L_x_17:
[----:B------:R-:W-:Y:S05]  /*02b0*/  BSYNC.RECONVERGENT B1 ;  /* 0x0000000000017941 */ /* 0x000fea0003800200 */
.L_x_15:
[----:B------:R-:W-:Y:S01]  /*02c0*/  SHF.L.U32 R0, R0, 0x1, RZ ;  /* 0x0000000100007819 */ /* 0x000fe200000006ff */
[----:B0-----:R-:W-:-:S03]  /*02d0*/  IMAD R6, R4, R11, RZ ;  /* 0x0000000b04067224 */ /* 0x001fc600078e02ff */
[----:B------:R-:W-:Y:S01]  /*02e0*/  ISETP.GE.AND P0, PT, R0, R11, PT ;  /* 0x0000000b0000720c */ /* 0x000fe20003f06270 */
[----:B------:R-:W-:-:S05]  /*02f0*/  IMAD R6, R6, 0x4, R5 ;  /* 0x0000000406067824 */ /* 0x000fca00078e0205 */
[----:B-1----:R1:W-:Y:S01]  /*0300*/  STS [R6], R7 ;  /* 0x0000000706007388 */ /* 0x0023e20000000800 */
[----:B------:R-:W-:Y:S06]  /*0310*/  BAR.SYNC.DEFER_BLOCKING 0x0 ;  /* 0x0000000000007b1d */ /* 0x000fec0000010000 */
[----:B------:R-:W-:Y:S05]  /*0320*/  @!P0 BRA `(.L_x_18) ;  /* 0xfffffffc00988947 */ /* 0x000fea000383ffff */
[----:B------:R-:W-:Y:S05]  /*0330*/  BSYNC.RECONVERGENT B0 ;  /* 0x0000000000007941 */ /* 0x000fea0003800200 */
.L_x_14:
[----:B------:R-:W-:Y:S01]  /*0340*/  IMAD R4, R4, R11, RZ ;  /* 0x0000000b04047224 */ /* 0x000fe200078e02ff */
[----:B------:R-:W2:Y:S03]  /*0350*/  LDC.64 R2, c[0x0][0x380] ;  /* 0x0000e000ff027b82 */ /* 0x000ea60000000a00 */
[----:B------:R-:W-:-:S05]  /*0360*/  IMAD R4, R4, 0x4, R5 ;  /* 0x0000000404047824 */ /* 0x000fca00078e0205 */
[----:B0-----:R-:W0:Y:S01]  /*0370*/  LDS R5, [R4] ;  /* 0x0000000004057984 */ /* 0x001e220000000800 */
[----:B--2---:R-:W-:-:S05]  /*0380*/  IMAD.WIDE.U32 R2, R9, 0x4, R2 ;  /* 0x0000000409027825 */ /* 0x004fca00078e0002 */
[----:B0-----:R-:W-:Y:S01]  /*0390*/  STG.E desc[UR6][R2.64], R5 ;  /* 0x0000000502007986 */ /* 0x001fe2000c101906 */
[----:B------:R-:W-:Y:S05]  /*03a0*/  EXIT ;  /* 0x000000000000794d */ /* 0x000fea0003800000 */
.L_x_19:
        /* <DEDUP_REMOVED lines=13> */
.L_x_22:


//--------------------- .nv.shared._Z7prescanPfS_i --------------------------
	.section	.nv.shared._Z7prescanPfS_i,"aw",@nobits
	.sectionflags	@""
	.align	16
	.zero		1024


//--------------------- .nv.shared.reserved.0     --------------------------
	.section	.nv.shared.reserved.0,"aw",@nobits
	.weak		__nv_reservedSMEM_offset_0_alias
	.size		__nv_reservedSMEM_offset_0_alias, 0, 64
	.other		__nv_reservedSMEM_offset_0_alias,@"STO_CUDA_RESERVED_SHARED STV_DEFAULT"
__nv_reservedSMEM_offset_0_alias:
	.zero		0
	.zero		64


//--------------------- .nv.shared._Z11prescanBankPfS_i --------------------------
	.section	.nv.shared._Z11prescanBankPfS_i,"aw",@nobits
	.sectionflags	@""
	.align	16
	.zero		1024


//--------------------- .nv.shared._Z11prescanEasyPfS_i --------------------------
	.section	.nv.shared._Z11prescanEasyPfS_i,"aw",@nobits
	.sectionflags	@""
	.align	16
	.zero		1024


//--------------------- .nv.constant0._Z7prescanPfS_i --------------------------
	.section	.nv.constant0._Z7prescanPfS_i,"a",@progbits
	.sectionflags	@""
	.align	4
.nv.constant0._Z7prescanPfS_i:
	.zero		916


//--------------------- .nv.constant0._Z11prescanBankPfS_i --------------------------
	.section	.nv.constant0._Z11prescanBankPfS_i,"a",@progbits
	.sectionflags	@""
	.align	4
.nv.constant0._Z11prescanBankPfS_i:
	.zero		916


//--------------------- .nv.constant0._Z11prescanEasyPfS_i --------------------------
	.section	.nv.constant0._Z11prescanEasyPfS_i,"a",@progbits
	.sectionflags	@""
	.align	4
.nv.constant0._Z11prescanEasyPfS_i:
	.zero		916


//--------------------- SYMBOLS --------------------------

	.type		.nv.reservedSmem.offset0,@object
	.size		.nv.reservedSmem.offset0,0x4
	.type		.nv.reservedSmem.cap,@object
	.size		.nv.reservedSmem.cap,0x4
